//
// Generated by NVIDIA NVVM Compiler
//
// Compiler Build ID: CL-36424714
// Cuda compilation tools, release 13.0, V13.0.88
// Based on NVVM 20.0.0
//

.version 9.0
.target sm_100
.address_size 64

.func  (.param .b32 func_retval0) _Z8dev_funcf
(
	.param .b32 _Z8dev_funcf_param_0
)
;
.func  (.param .b32 func_retval0) _Z10five_timesf
(
	.param .b32 _Z10five_timesf_param_0
)
;
.extern .func  (.param .b32 func_retval0) vprintf
(
	.param .b64 vprintf_param_0,
	.param .b64 vprintf_param_1
)
;
.global .align 8 .u64 dev_func_ptr = _Z8dev_funcf;
.global .align 8 .u64 five_times_ptr = _Z10five_timesf;
.global .align 1 .b8 $str[4] = {37, 102, 10};

.func  (.param .b32 func_retval0) _Z8dev_funcf(
	.param .b32 _Z8dev_funcf_param_0
)
{
	.reg .b32 	%f<3>;

	ld.param.f32 	%f1, [_Z8dev_funcf_param_0];
	mul.f32 	%f2, %f1, %f1;
	st.param.f32 	[func_retval0], %f2;
	ret;

}
.func  (.param .b32 func_retval0) _Z10five_timesf(
	.param .b32 _Z10five_timesf_param_0
)
{
	.reg .b32 	%f<3>;

	ld.param.f32 	%f1, [_Z10five_timesf_param_0];
	mul.f32 	%f2, %f1, 0f40A00000;
	st.param.f32 	[func_retval0], %f2;
	ret;

}
	// .globl	_Z8ker_funcPFffES0_
.visible .entry _Z8ker_funcPFffES0_(
	.param .u64 .ptr .align 1 _Z8ker_funcPFffES0__param_0,
	.param .u64 .ptr .align 1 _Z8ker_funcPFffES0__param_1
)
{
	.local .align 8 .b8 	__local_depot2[8];
	.reg .b64 	%SP;
	.reg .b64 	%SPL;
	.reg .b32 	%r<3>;
	.reg .b32 	%f<5>;
	.reg .b64 	%rd<7>;
	.reg .b64 	%fd<2>;

	mov.u64 	%SPL, __local_depot2;
	cvta.local.u64 	%SP, %SPL;
	ld.param.u64 	%rd1, [_Z8ker_funcPFffES0__param_0];
	ld.param.u64 	%rd2, [_Z8ker_funcPFffES0__param_1];
	add.u64 	%rd3, %SP, 0;
	add.u64 	%rd4, %SPL, 0;
	{ // callseq 0, 0
	.param .b32 param0;
	st.param.f32 	[param0], 0f40000000;
	.param .b32 retval0;
	prototype_0 : .callprototype (.param .b32 _) _ (.param .b32 _);
	call (retval0), 
	%rd1, 
	(
	param0
	)
	, prototype_0;
	ld.param.f32 	%f1, [retval0];
	} // callseq 0
	{ // callseq 1, 0
	.param .b32 param0;
	st.param.f32 	[param0], %f1;
	.param .b32 retval0;
	prototype_1 : .callprototype (.param .b32 _) _ (.param .b32 _);
	call (retval0), 
	%rd2, 
	(
	param0
	)
	, prototype_1;
	ld.param.f32 	%f3, [retval0];
	} // callseq 1
	cvt.f64.f32 	%fd1, %f3;
	st.local.f64 	[%rd4], %fd1;
	mov.u64 	%rd5, $str;
	cvta.global.u64 	%rd6, %rd5;
	{ // callseq 2, 0
	.param .b64 param0;
	st.param.b64 	[param0], %rd6;
	.param .b64 param1;
	st.param.b64 	[param1], %rd3;
	.param .b32 retval0;
	call.uni (retval0), 
	vprintf, 
	(
	param0, 
	param1
	);
	ld.param.b32 	%r1, [retval0];
	} // callseq 2
	ret;

}


// ===== COMPILED SASS (sm_100) =====

	.target	sm_100

	.elftype	@"ET_EXEC"


//--------------------- .note.nv.tkinfo           --------------------------
	.section	.note.nv.tkinfo,"",@"SHT_NOTE"
	.sectionflags	@"SHF_NOTE_NV_TKINFO"
	.tkinfo
        /*0018*/ 	.word	0x00000002
        /*0030*/ 	.string	""
        /*0030*/ 	.string	"ptxas"
        /*0030*/ 	.string	"Cuda compilation tools, release 13.0, V13.0.88"
        /*0030*/ 	.string	"Build cuda_13.0.r13.0/compiler.36424714_0"
        /*0030*/ 	.string	"-arch sm_100 -m 64 "



//--------------------- .note.nv.cuinfo           --------------------------
	.section	.note.nv.cuinfo,"",@"SHT_NOTE"
	.sectionflags	@"SHF_NOTE_NV_CUINFO"
        /*0018*/ 	.short	0x0002
        /*001a*/ 	.short	0x0064
        /*001c*/ 	.short	0x0082
	.zero		2


//--------------------- .nv.info                  --------------------------
	.section	.nv.info,"",@"SHT_CUDA_INFO"
	.align	4


	//----- nvinfo : EIATTR_REGCOUNT
	.align		4
        /*0000*/ 	.byte	0x04, 0x2f
        /*0002*/ 	.short	(.L_4 - .L_3)
	.align		4
.L_3:
        /*0004*/ 	.word	index@(_Z8ker_funcPFffES0_)
        /*0008*/ 	.word	0x00000018


	//----- nvinfo : EIATTR_FRAME_SIZE
	.align		4
.L_4:
        /*000c*/ 	.byte	0x04, 0x11
        /*000e*/ 	.short	(.L_6 - .L_5)
	.align		4
.L_5:
        /*0010*/ 	.word	index@($_Z8ker_funcPFffES0_$_Z8dev_funcf)
        /*0014*/ 	.word	0x00000008


	//----- nvinfo : EIATTR_FRAME_SIZE
	.align		4
.L_6:
        /*0018*/ 	.byte	0x04, 0x11
        /*001a*/ 	.short	(.L_8 - .L_7)
	.align		4
.L_7:
        /*001c*/ 	.word	index@($_Z8ker_funcPFffES0_$_Z10five_timesf)
        /*0020*/ 	.word	0x00000008


	//----- nvinfo : EIATTR_FRAME_SIZE
	.align		4
.L_8:
        /*0024*/ 	.byte	0x04, 0x11
        /*0026*/ 	.short	(.L_10 - .L_9)
	.align		4
.L_9:
        /*0028*/ 	.word	index@(_Z8ker_funcPFffES0_)
        /*002c*/ 	.word	0x00000008


	//----- nvinfo : EIATTR_MIN_STACK_SIZE
	.align		4
.L_10:
        /*0030*/ 	.byte	0x04, 0x12
        /*0032*/ 	.short	(.L_12 - .L_11)
	.align		4
.L_11:
        /*0034*/ 	.word	index@(_Z8ker_funcPFffES0_)
        /*0038*/ 	.word	0x00000008
.L_12:


//--------------------- .nv.compat                --------------------------
	.section	.nv.compat,"",@"SHT_CUDA_COMPAT_INFO"
	.align	4
        /*0000*/ 	.byte	0x02, 0x09, 0x00, 0x00, 0x02, 0x02, 0x01, 0x00, 0x02, 0x05, 0x05, 0x00, 0x03, 0x07, 0x01, 0x01
        /*0010*/ 	.byte	0x02, 0x03, 0x00, 0x00, 0x02, 0x06, 0x01, 0x00, 0x04, 0x0b, 0x08, 0x00, 0x09, 0x00, 0x00, 0x00
        /*0020*/ 	.byte	0x00, 0x00, 0x00, 0x00


//--------------------- .nv.info._Z8ker_funcPFffES0_ --------------------------
	.section	.nv.info._Z8ker_funcPFffES0_,"",@"SHT_CUDA_INFO"
	.sectionflags	@""
	.align	4


	//----- nvinfo : EIATTR_CUDA_API_VERSION
	.align		4
        /*0000*/ 	.byte	0x04, 0x37
        /*0002*/ 	.short	(.L_14 - .L_13)
.L_13:
        /*0004*/ 	.word	0x00000082


	//----- nvinfo : EIATTR_KPARAM_INFO
	.align		4
.L_14:
        /*0008*/ 	.byte	0x04, 0x17
        /*000a*/ 	.short	(.L_16 - .L_15)
.L_15:
        /*000c*/ 	.word	0x00000000
        /*0010*/ 	.short	0x0001
        /*0012*/ 	.short	0x0008
        /*0014*/ 	.byte	0x00, 0xf5, 0x21, 0x00


	//----- nvinfo : EIATTR_KPARAM_INFO
	.align		4
.L_16:
        /*0018*/ 	.byte	0x04, 0x17
        /*001a*/ 	.short	(.L_18 - .L_17)
.L_17:
        /*001c*/ 	.word	0x00000000
        /*0020*/ 	.short	0x0000
        /*0022*/ 	.short	0x0000
        /*0024*/ 	.byte	0x00, 0xf5, 0x21, 0x00


	//----- nvinfo : EIATTR_SPARSE_MMA_MASK
	.align		4
.L_18:
        /*0028*/ 	.byte	0x03, 0x50
        /*002a*/ 	.short	0x0000


	//----- nvinfo : EIATTR_MAXREG_COUNT
	.align		4
        /*002c*/ 	.byte	0x03, 0x1b
        /*002e*/ 	.short	0x00ff


	//----- nvinfo : EIATTR_EXTERNS
	.align		4
        /*0030*/ 	.byte	0x04, 0x0f
        /*0032*/ 	.short	(.L_20 - .L_19)


	//   ....[0]....
	.align		4
.L_19:
        /*0034*/ 	.word	index@(vprintf)


	//----- nvinfo : EIATTR_MERCURY_ISA_VERSION
	.align		4
.L_20:
        /*0038*/ 	.byte	0x03, 0x5f
        /*003a*/ 	.short	0x0101


	//----- nvinfo : EIATTR_VRC_CTA_INIT_COUNT
	.align		4
        /*003c*/ 	.byte	0x02, 0x4a
	.zero		1
	.zero		1


	//----- nvinfo : EIATTR_SYSCALL_OFFSETS
	.align		4
        /*0040*/ 	.byte	0x04, 0x46
        /*0042*/ 	.short	(.L_22 - .L_21)


	//   ....[0]....
.L_21:
        /*0044*/ 	.word	0x00000190


	//----- nvinfo : EIATTR_EXIT_INSTR_OFFSETS
	.align		4
.L_22:
        /*0048*/ 	.byte	0x04, 0x1c
        /*004a*/ 	.short	(.L_24 - .L_23)


	//   ....[0]....
.L_23:
        /*004c*/ 	.word	0x000001a0


	//----- nvinfo : EIATTR_CRS_STACK_SIZE
	.align		4
.L_24:
        /*0050*/ 	.byte	0x04, 0x1e
        /*0052*/ 	.short	(.L_26 - .L_25)
.L_25:
        /*0054*/ 	.word	0x00000000


	//----- nvinfo : EIATTR_CBANK_PARAM_SIZE
	.align		4
.L_26:
        /*0058*/ 	.byte	0x03, 0x19
        /*005a*/ 	.short	0x0010


	//----- nvinfo : EIATTR_PARAM_CBANK
	.align		4
        /*005c*/ 	.byte	0x04, 0x0a
        /*005e*/ 	.short	(.L_28 - .L_27)
	.align		4
.L_27:
        /*0060*/ 	.word	index@(.nv.constant0._Z8ker_funcPFffES0_)
        /*0064*/ 	.short	0x0380
        /*0066*/ 	.short	0x0010


	//----- nvinfo : EIATTR_SW_WAR
	.align		4
.L_28:
        /*0068*/ 	.byte	0x04, 0x36
        /*006a*/ 	.short	(.L_30 - .L_29)
.L_29:
        /*006c*/ 	.word	0x00000008
.L_30:


//--------------------- .nv.callgraph             --------------------------
	.section	.nv.callgraph,"",@"SHT_CUDA_CALLGRAPH"
	.align	4
	.sectionentsize	8
	.align		4
        /*0000*/ 	.word	0x00000000
	.align		4
        /*0004*/ 	.word	0xffffffff
	.align		4
        /*0008*/ 	.word	index@(_Z8ker_funcPFffES0_)
	.align		4
        /*000c*/ 	.word	index@(vprintf)
	.align		4
        /*0010*/ 	.word	0x00000000
	.align		4
        /*0014*/ 	.word	0xfffffffe
	.align		4
        /*0018*/ 	.word	0x00000000
	.align		4
        /*001c*/ 	.word	0xfffffffd
	.align		4
        /*0020*/ 	.word	0x00000000
	.align		4
        /*0024*/ 	.word	0xfffffffc


//--------------------- .nv.constant4             --------------------------
	.section	.nv.constant4,"a",@progbits
	.align	8
	.align		8
.nv.constant4:
        /*0000*/ 	.dword	vprintf
	.align		8
        /*0008*/ 	.dword	dev_func_ptr
	.align		8
        /*0010*/ 	.dword	five_times_ptr
	.align		8
        /*0018*/ 	.dword	$str


//--------------------- .text._Z8ker_funcPFffES0_ --------------------------
	.section	.text._Z8ker_funcPFffES0_,"ax",@progbits
	.align	128
        .global         _Z8ker_funcPFffES0_
        .type           _Z8ker_funcPFffES0_,@function
        .size           _Z8ker_funcPFffES0_,(.L_x_3 - _Z8ker_funcPFffES0_)
        .other          _Z8ker_funcPFffES0_,@"STO_CUDA_ENTRY STV_DEFAULT"
_Z8ker_funcPFffES0_:
.text._Z8ker_funcPFffES0_:
[----:B------:R-:W0:Y:S01]  /*0000*/  LDC R1, c[0x0][0x37c] ;  /* 0x0000df00ff017b82 */ /* 0x000e220000000800 */
[----:B------:R-:W1:Y:S07]  /*0010*/  LDCU UR4, c[0x0][0x2f8] ;  /* 0x00005f00ff0477ac */ /* 0x000e6e0008000800 */
[----:B------:R-:W2:Y:S01]  /*0020*/  LDC.64 R6, c[0x0][0x380] ;  /* 0x0000e000ff067b82 */ /* 0x000ea20000000a00 */
[----:B0-----:R-:W-:Y:S01]  /*0030*/  VIADD R1, R1, 0xfffffff8 ;  /* 0xfffffff801017836 */ /* 0x001fe20000000000 */
[----:B------:R-:W-:Y:S01]  /*0040*/  MOV R20, 0xb0 ;  /* 0x000000b000147802 */ /* 0x000fe20000000f00 */
[----:B------:R-:W0:Y:S01]  /*0050*/  LDCU UR5, c[0x0][0x2fc] ;  /* 0x00005f80ff0577ac */ /* 0x000e220008000800 */
[----:B------:R-:W-:-:S02]  /*0060*/  IMAD.MOV.U32 R4, RZ, RZ, 0x40000000 ;  /* 0x40000000ff047424 */ /* 0x000fc400078e00ff */
[----:B------:R-:W-:Y:S01]  /*0070*/  IMAD.MOV.U32 R21, RZ, RZ, 0x0 ;  /* 0x00000000ff157424 */ /* 0x000fe200078e00ff */
[----:B-1----:R-:W-:-:S04]  /*0080*/  IADD3 R16, P0, PT, R1, UR4, RZ ;  /* 0x0000000401107c10 */ /* 0x002fc8000ff1e0ff */
[----:B0-2---:R-:W-:-:S09]  /*0090*/  IADD3.X R2, PT, PT, RZ, UR5, RZ, P0, !PT ;  /* 0x00000005ff027c10 */ /* 0x005fd200087fe4ff */
[----:B------:R-:W-:Y:S05]  /*00a0*/  CALL.REL.NOINC R6 `(_Z8ker_funcPFffES0_) ;  /* 0xfffffffc06d47344 */ /* 0x000fea0003c3ffff */
[----:B------:R-:W0:Y:S01]  /*00b0*/  LDC.64 R6, c[0x0][0x388] ;  /* 0x0000e200ff067b82 */ /* 0x000e220000000a00 */
[----:B------:R-:W-:Y:S01]  /*00c0*/  HFMA2 R21, -RZ, RZ, 0, 0 ;  /* 0x00000000ff157431 */ /* 0x000fe200000001ff */
[----:B------:R-:W-:-:S07]  /*00d0*/  MOV R20, 0xf0 ;  /* 0x000000f000147802 */ /* 0x000fce0000000f00 */
[----:B0-----:R-:W-:Y:S05]  /*00e0*/  CALL.REL.NOINC R6 `(_Z8ker_funcPFffES0_) ;  /* 0xfffffffc06c47344 */ /* 0x001fea0003c3ffff */
[----:B------:R-:W0:Y:S01]  /*00f0*/  F2F.F64.F32 R8, R4 ;  /* 0x0000000400087310 */ /* 0x000e220000201800 */
[----:B------:R-:W-:Y:S01]  /*0100*/  MOV R0, 0x0 ;  /* 0x0000000000007802 */ /* 0x000fe20000000f00 */
[----:B------:R-:W1:Y:S01]  /*0110*/  LDCU.64 UR4, c[0x4][0x18] ;  /* 0x01000300ff0477ac */ /* 0x000e620008000a00 */
[----:B------:R-:W-:Y:S01]  /*0120*/  IMAD.MOV.U32 R6, RZ, RZ, R16 ;  /* 0x000000ffff067224 */ /* 0x000fe200078e0010 */
[----:B------:R-:W-:Y:S01]  /*0130*/  MOV R7, R2 ;  /* 0x0000000200077202 */ /* 0x000fe20000000f00 */
[----:B------:R2:W3:Y:S01]  /*0140*/  LDC.64 R10, c[0x4][R0] ;  /* 0x01000000000a7b82 */ /* 0x0004e20000000a00 */
[----:B0-----:R2:W-:Y:S01]  /*0150*/  STL.64 [R1], R8 ;  /* 0x0000000801007387 */ /* 0x0015e20000100a00 */
[----:B-1----:R-:W-:Y:S01]  /*0160*/  IMAD.U32 R4, RZ, RZ, UR4 ;  /* 0x00000004ff047e24 */ /* 0x002fe2000f8e00ff */
[----:B------:R-:W-:-:S07]  /*0170*/  MOV R5, UR5 ;  /* 0x0000000500057c02 */ /* 0x000fce0008000f00 */
[----:B------:R-:W-:-:S07]  /*0180*/  LEPC R20, `(.L_x_0) ;  /* 0x000000001014794e */ /* 0x000fce0000000000 */
[----:B--23--:R-:W-:Y:S05]  /*0190*/  CALL.ABS.NOINC R10 ;  /* 0x000000000a007343 */ /* 0x00cfea0003c00000 */
.L_x_0:
[----:B------:R-:W-:Y:S05]  /*01a0*/  EXIT ;  /* 0x000000000000794d */ /* 0x000fea0003800000 */
        .type           $_Z8ker_funcPFffES0_$_Z10five_timesf,@function
        .size           $_Z8ker_funcPFffES0_$_Z10five_timesf,($_Z8ker_funcPFffES0_$_Z8dev_funcf - $_Z8ker_funcPFffES0_$_Z10five_timesf)
$_Z8ker_funcPFffES0_$_Z10five_timesf:
[----:B------:R-:W-:Y:S01]  /*01b0*/  FMUL R4, R4, 5 ;  /* 0x40a0000004047820 */ /* 0x000fe20000400000 */
[----:B------:R-:W-:Y:S06]  /*01c0*/  RET.REL.NODEC R20 `(_Z8ker_funcPFffES0_) ;  /* 0xfffffffc148c7950 */ /* 0x000fec0003c3ffff */
        .type           $_Z8ker_funcPFffES0_$_Z8dev_funcf,@function
        .size           $_Z8ker_funcPFffES0_$_Z8dev_funcf,(.L_x_3 - $_Z8ker_funcPFffES0_$_Z8dev_funcf)
$_Z8ker_funcPFffES0_$_Z8dev_funcf:
[----:B------:R-:W-:Y:S01]  /*01d0*/  FMUL R4, R4, R4 ;  /* 0x0000000404047220 */ /* 0x000fe20000400000 */
[----:B------:R-:W-:Y:S06]  /*01e0*/  RET.REL.NODEC R20 `(_Z8ker_funcPFffES0_) ;  /* 0xfffffffc14847950 */ /* 0x000fec0003c3ffff */
.L_x_1:
[----:B------:R-:W-:-:S00]  /*01f0*/  BRA `(.L_x_1) ;  /* 0xfffffffc00fc7947 */ /* 0x000fc0000383ffff */
[----:B------:R-:W-:-:S00]  /*0200*/  NOP ;  /* 0x0000000000007918 */ /* 0x000fc00000000000 */
[----:B------:R-:W-:-:S00]  /*0210*/  NOP ;  /* 0x0000000000007918 */ /* 0x000fc00000000000 */
[----:B------:R-:W-:-:S00]  /*0220*/  NOP ;  /* 0x0000000000007918 */ /* 0x000fc00000000000 */
[----:B------:R-:W-:-:S00]  /*0230*/  NOP ;  /* 0x0000000000007918 */ /* 0x000fc00000000000 */
[----:B------:R-:W-:-:S00]  /*0240*/  NOP ;  /* 0x0000000000007918 */ /* 0x000fc00000000000 */
[----:B------:R-:W-:-:S00]  /*0250*/  NOP ;  /* 0x0000000000007918 */ /* 0x000fc00000000000 */
[----:B------:R-:W-:-:S00]  /*0260*/  NOP ;  /* 0x0000000000007918 */ /* 0x000fc00000000000 */
[----:B------:R-:W-:-:S00]  /*0270*/  NOP ;  /* 0x0000000000007918 */ /* 0x000fc00000000000 */
.L_x_3:


//--------------------- .nv.global.init           --------------------------
	.section	.nv.global.init,"aw",@progbits
	.align	8
.nv.global.init:
	.type		dev_func_ptr,@object
	.size		dev_func_ptr,(five_times_ptr - dev_func_ptr)
dev_func_ptr:
        /*0000*/ 	.byte	0xd0, 0x01, 0x00, 0x00, 0x00, 0x00, 0x00, 0x00
	.type		five_times_ptr,@object
	.size		five_times_ptr,($str - five_times_ptr)
five_times_ptr:
        /*0008*/ 	.byte	0xb0, 0x01, 0x00, 0x00, 0x00, 0x00, 0x00, 0x00
	.type		$str,@object
	.size		$str,(.L_2 - $str)
$str:
        /*0010*/ 	.byte	0x25, 0x66, 0x0a, 0x00
.L_2:


//--------------------- .nv.shared.reserved.0     --------------------------
	.section	.nv.shared.reserved.0,"aw",@nobits
	.weak		__nv_reservedSMEM_offset_0_alias
	.size		__nv_reservedSMEM_offset_0_alias, 0, 64
	.other		__nv_reservedSMEM_offset_0_alias,@"STO_CUDA_RESERVED_SHARED STV_DEFAULT"
__nv_reservedSMEM_offset_0_alias:
	.zero		0
	.zero		64


//--------------------- .nv.constant0._Z8ker_funcPFffES0_ --------------------------
	.section	.nv.constant0._Z8ker_funcPFffES0_,"a",@progbits
	.sectionflags	@""
	.align	4
.nv.constant0._Z8ker_funcPFffES0_:
	.zero		912


//--------------------- SYMBOLS --------------------------

	.type		.nv.reservedSmem.offset0,@object
	.size		.nv.reservedSmem.offset0,0x4
	.type		vprintf,@function
